	.headerflags	@"EF_CUDA_TEXMODE_UNIFIED EF_CUDA_64BIT_ADDRESS EF_CUDA_ACCELERATORS EF_CUDA_SM90 EF_CUDA_VIRTUAL_SM(EF_CUDA_SM90)"
	.elftype	@"ET_EXEC"


//--------------------- .nv.info                  --------------------------
	.section	.nv.info,"",@"SHT_CUDA_INFO"
	.align	4


	//----- nvinfo : EIATTR_REGCOUNT
	.align		4
        /*0000*/ 	.byte	0x04, 0x2f
        /*0002*/ 	.short	(.L_2 - .L_1)
	.align		4
.L_1:
        /*0004*/ 	.word	index@(triton_poi_fused__to_copy_add_arange_clamp_floor_mul_sub_3)
        /*0008*/ 	.word	0x00000008


	//----- nvinfo : EIATTR_MIN_STACK_SIZE
	.align		4
.L_2:
        /*000c*/ 	.byte	0x04, 0x12
        /*000e*/ 	.short	(.L_4 - .L_3)
	.align		4
.L_3:
        /*0010*/ 	.word	index@(triton_poi_fused__to_copy_add_arange_clamp_floor_mul_sub_3)
        /*0014*/ 	.word	0x00000000


	//----- nvinfo : EIATTR_FRAME_SIZE
	.align		4
.L_4:
        /*0018*/ 	.byte	0x04, 0x11
        /*001a*/ 	.short	(.L_6 - .L_5)
	.align		4
.L_5:
        /*001c*/ 	.word	index@(triton_poi_fused__to_copy_add_arange_clamp_floor_mul_sub_3)
        /*0020*/ 	.word	0x00000000


	//----- nvinfo : EIATTR_MIN_STACK_SIZE
	.align		4
.L_6:
        /*0024*/ 	.byte	0x04, 0x12
        /*0026*/ 	.short	(.L_8 - .L_7)
	.align		4
.L_7:
        /*0028*/ 	.word	index@(triton_poi_fused__to_copy_add_arange_clamp_floor_mul_sub_3)
        /*002c*/ 	.word	0x00000000
.L_8:


//--------------------- .nv.info.triton_poi_fused__to_copy_add_arange_clamp_floor_mul_sub_3 --------------------------
	.section	.nv.info.triton_poi_fused__to_copy_add_arange_clamp_floor_mul_sub_3,"",@"SHT_CUDA_INFO"
	.sectionflags	@""
	.align	4


	//----- nvinfo : EIATTR_CUDA_API_VERSION
	.align		4
        /*0000*/ 	.byte	0x04, 0x37
        /*0002*/ 	.short	(.L_10 - .L_9)
.L_9:
        /*0004*/ 	.word	0x0000007c


	//----- nvinfo : EIATTR_KPARAM_INFO
	.align		4
.L_10:
        /*0008*/ 	.byte	0x04, 0x17
        /*000a*/ 	.short	(.L_12 - .L_11)
.L_11:
        /*000c*/ 	.word	0x00000000
        /*0010*/ 	.short	0x0001
        /*0012*/ 	.short	0x0008
        /*0014*/ 	.byte	0x00, 0xf0, 0x11, 0x00


	//----- nvinfo : EIATTR_KPARAM_INFO
	.align		4
.L_12:
        /*0018*/ 	.byte	0x04, 0x17
        /*001a*/ 	.short	(.L_14 - .L_13)
.L_13:
        /*001c*/ 	.word	0x00000000
        /*0020*/ 	.short	0x0000
        /*0022*/ 	.short	0x0000
        /*0024*/ 	.byte	0x00, 0xf4, 0x21, 0x00


	//----- nvinfo : EIATTR_SPARSE_MMA_MASK
	.align		4
.L_14:
        /*0028*/ 	.byte	0x03, 0x50
        /*002a*/ 	.short	0x0000


	//----- nvinfo : EIATTR_MAXREG_COUNT
	.align		4
        /*002c*/ 	.byte	0x03, 0x1b
        /*002e*/ 	.short	0x00ff


	//----- nvinfo : EIATTR_EXIT_INSTR_OFFSETS
	.align		4
        /*0030*/ 	.byte	0x04, 0x1c
        /*0032*/ 	.short	(.L_16 - .L_15)


	//   ....[0]....
.L_15:
        /*0034*/ 	.word	0x00000110


	//   ....[1]....
        /*0038*/ 	.word	0x00000150


	//----- nvinfo : EIATTR_REQNTID
	.align		4
.L_16:
        /*003c*/ 	.byte	0x04, 0x10
        /*003e*/ 	.short	(.L_18 - .L_17)
.L_17:
        /*0040*/ 	.word	0x00000020
        /*0044*/ 	.word	0x00000001
        /*0048*/ 	.word	0x00000001


	//----- nvinfo : EIATTR_CBANK_PARAM_SIZE
	.align		4
.L_18:
        /*004c*/ 	.byte	0x03, 0x19
        /*004e*/ 	.short	0x000c


	//----- nvinfo : EIATTR_PARAM_CBANK
	.align		4
        /*0050*/ 	.byte	0x04, 0x0a
        /*0052*/ 	.short	(.L_20 - .L_19)
	.align		4
.L_19:
        /*0054*/ 	.word	index@(.nv.constant0.triton_poi_fused__to_copy_add_arange_clamp_floor_mul_sub_3)
        /*0058*/ 	.short	0x0210
        /*005a*/ 	.short	0x000c


	//----- nvinfo : EIATTR_SW_WAR
	.align		4
.L_20:
        /*005c*/ 	.byte	0x04, 0x36
        /*005e*/ 	.short	(.L_22 - .L_21)
.L_21:
        /*0060*/ 	.word	0x00000008
.L_22:


//--------------------- .nv.callgraph             --------------------------
	.section	.nv.callgraph,"",@"SHT_CUDA_CALLGRAPH"
	.align	4
	.sectionentsize	8
	.align		4
        /*0000*/ 	.word	0x00000000
	.align		4
        /*0004*/ 	.word	0xffffffff
	.align		4
        /*0008*/ 	.word	0x00000000
	.align		4
        /*000c*/ 	.word	0xfffffffe
	.align		4
        /*0010*/ 	.word	0x00000000
	.align		4
        /*0014*/ 	.word	0xfffffffd
	.align		4
        /*0018*/ 	.word	0x00000000
	.align		4
        /*001c*/ 	.word	0xfffffffc


//--------------------- .nv.constant4             --------------------------
	.section	.nv.constant4,"a",@progbits
	.align	8
	.align		8
.nv.constant4:
        /*0000*/ 	.dword	_$_str


//--------------------- .text.triton_poi_fused__to_copy_add_arange_clamp_floor_mul_sub_3 --------------------------
	.section	.text.triton_poi_fused__to_copy_add_arange_clamp_floor_mul_sub_3,"ax",@progbits
	.align	128
        .global         triton_poi_fused__to_copy_add_arange_clamp_floor_mul_sub_3
        .type           triton_poi_fused__to_copy_add_arange_clamp_floor_mul_sub_3,@function
        .size           triton_poi_fused__to_copy_add_arange_clamp_floor_mul_sub_3,(.L_x_1 - triton_poi_fused__to_copy_add_arange_clamp_floor_mul_sub_3)
        .other          triton_poi_fused__to_copy_add_arange_clamp_floor_mul_sub_3,@"STO_CUDA_ENTRY STV_DEFAULT"
triton_poi_fused__to_copy_add_arange_clamp_floor_mul_sub_3:
.text.triton_poi_fused__to_copy_add_arange_clamp_floor_mul_sub_3:
[----:B------:R-:W0:Y:S02]  /*0000*/  LDC R1, c[0x0][0x28] ;  /* 0x00000a00ff017b82 */ /* 0x000e240000000800 */
[----:B------:R-:W1:Y:S01]  /*0010*/  S2R R2, SR_TID.X ;  /* 0x0000000000027919 */ /* 0x000e620000002100 */
[----:B------:R-:W-:Y:S01]  /*0020*/  IMAD.MOV.U32 R5, RZ, RZ, 0x3f600000 ;  /* 0x3f600000ff057424 */ /* 0x000fe200078e00ff */
[----:B------:R-:W2:Y:S01]  /*0030*/  S2R R3, SR_CTAID.X ;  /* 0x0000000000037919 */ /* 0x000ea20000002500 */
[C---:B-1----:R-:W-:Y:S02]  /*0040*/  LOP3.LUT R0, R2.reuse, 0xf, RZ, 0xc0, !PT ;  /* 0x0000000f02007812 */ /* 0x042fe400078ec0ff */
[----:B------:R-:W-:-:S03]  /*0050*/  LOP3.LUT P0, RZ, R2, 0x10, RZ, 0xc0, !PT ;  /* 0x0000001002ff7812 */ /* 0x000fc6000780c0ff */
[----:B--2---:R-:W-:-:S05]  /*0060*/  IMAD R3, R3, 0x10, R0 ;  /* 0x0000001003037824 */ /* 0x004fca00078e0200 */
[----:B------:R-:W-:Y:S02]  /*0070*/  I2FP.F32.S32 R0, R3 ;  /* 0x0000000300007245 */ /* 0x000fe40000201400 */
[----:B------:R-:W-:-:S03]  /*0080*/  ISETP.LT.AND P0, PT, R3, 0x10, !P0 ;  /* 0x000000100300780c */ /* 0x000fc60004701270 */
[----:B------:R-:W-:-:S04]  /*0090*/  FADD R0, R0, 0.5 ;  /* 0x3f00000000007421 */ /* 0x000fc80000000000 */
[----:B------:R-:W-:Y:S02]  /*00a0*/  FFMA R0, R0, R5, -0.5 ;  /* 0xbf00000000007423 */ /* 0x000fe40000000005 */
[----:B------:R-:W1:Y:S04]  /*00b0*/  LDC.64 R4, c[0x0][0x210] ;  /* 0x00008400ff047b82 */ /* 0x000e680000000a00 */
[----:B------:R-:W2:Y:S02]  /*00c0*/  F2I.FTZ.FLOOR.NTZ R0, R0 ;  /* 0x0000000000007305 */ /* 0x000ea40000217100 */
[----:B--2---:R-:W-:-:S04]  /*00d0*/  VIMNMX R2, R0, -0x2, !PT ;  /* 0xfffffffe00027848 */ /* 0x004fc80007fe0100 */
[----:B------:R-:W-:Y:S01]  /*00e0*/  VIMNMX R2, R2, 0xb, PT ;  /* 0x0000000b02027848 */ /* 0x000fe20003fe0100 */
[----:B-1----:R-:W-:-:S03]  /*00f0*/  IMAD.WIDE R4, R3, 0x8, R4 ;  /* 0x0000000803047825 */ /* 0x002fc600078e0204 */
[----:B------:R-:W-:Y:S01]  /*0100*/  IADD3 R2, R2, 0x2, RZ ;  /* 0x0000000202027810 */ /* 0x000fe20007ffe0ff */
[----:B------:R-:W-:Y:S06]  /*0110*/  @!P0 EXIT ;  /* 0x000000000000894d */ /* 0x000fec0003800000 */
[----:B------:R-:W-:Y:S01]  /*0120*/  IMAD.MOV.U32 R3, RZ, RZ, RZ ;  /* 0x000000ffff037224 */ /* 0x000fe200078e00ff */
[----:B------:R-:W-:-:S04]  /*0130*/  ULDC.64 UR4, c[0x0][0x208] ;  /* 0x0000820000047ab9 */ /* 0x000fc80000000a00 */
[----:B------:R-:W-:Y:S01]  /*0140*/  STG.E.64 desc[UR4][R4.64], R2 ;  /* 0x0000000204007986 */ /* 0x000fe2000c101b04 */
[----:B------:R-:W-:Y:S05]  /*0150*/  EXIT ;  /* 0x000000000000794d */ /* 0x000fea0003800000 */
.L_x_0:
[----:B------:R-:W-:-:S00]  /*0160*/  BRA `(.L_x_0) ;  /* 0xfffffffc00fc7947 */ /* 0x000fc0000383ffff */
[----:B------:R-:W-:-:S00]  /*0170*/  NOP ;  /* 0x0000000000007918 */ /* 0x000fc00000000000 */
        /* <DEDUP_REMOVED lines=8> */
.L_x_1:


//--------------------- .nv.global.init           --------------------------
	.section	.nv.global.init,"aw",@progbits
.nv.global.init:
	.type		_$_str,@object
	.size		_$_str,(.L_0 - _$_str)
_$_str:
        /*0000*/ 	.byte	0x5f, 0x5f, 0x43, 0x55, 0x44, 0x41, 0x5f, 0x46, 0x54, 0x5a, 0x00
.L_0:


//--------------------- .nv.constant0.triton_poi_fused__to_copy_add_arange_clamp_floor_mul_sub_3 --------------------------
	.section	.nv.constant0.triton_poi_fused__to_copy_add_arange_clamp_floor_mul_sub_3,"a",@progbits
	.sectionflags	@""
	.align	4
.nv.constant0.triton_poi_fused__to_copy_add_arange_clamp_floor_mul_sub_3:
	.zero		540
